	.headerflags	@"EF_CUDA_TEXMODE_UNIFIED EF_CUDA_64BIT_ADDRESS EF_CUDA_ACCELERATORS EF_CUDA_SM90 EF_CUDA_VIRTUAL_SM(EF_CUDA_SM90)"
	.elftype	@"ET_EXEC"


//--------------------- .nv.info                  --------------------------
	.section	.nv.info,"",@"SHT_CUDA_INFO"
	.align	4


	//----- nvinfo : EIATTR_REGCOUNT
	.align		4
        /*0000*/ 	.byte	0x04, 0x2f
        /*0002*/ 	.short	(.L_3 - .L_2)
	.align		4
.L_2:
        /*0004*/ 	.word	index@(triton_poi_fused_cat_relu_43)
        /*0008*/ 	.word	0x00000026


	//----- nvinfo : EIATTR_MIN_STACK_SIZE
	.align		4
.L_3:
        /*000c*/ 	.byte	0x04, 0x12
        /*000e*/ 	.short	(.L_5 - .L_4)
	.align		4
.L_4:
        /*0010*/ 	.word	index@(triton_poi_fused_cat_relu_43)
        /*0014*/ 	.word	0x00000000


	//----- nvinfo : EIATTR_FRAME_SIZE
	.align		4
.L_5:
        /*0018*/ 	.byte	0x04, 0x11
        /*001a*/ 	.short	(.L_7 - .L_6)
	.align		4
.L_6:
        /*001c*/ 	.word	index@(triton_poi_fused_cat_relu_43)
        /*0020*/ 	.word	0x00000000


	//----- nvinfo : EIATTR_MIN_STACK_SIZE
	.align		4
.L_7:
        /*0024*/ 	.byte	0x04, 0x12
        /*0026*/ 	.short	(.L_9 - .L_8)
	.align		4
.L_8:
        /*0028*/ 	.word	index@(triton_poi_fused_cat_relu_43)
        /*002c*/ 	.word	0x00000000
.L_9:


//--------------------- .nv.info.triton_poi_fused_cat_relu_43 --------------------------
	.section	.nv.info.triton_poi_fused_cat_relu_43,"",@"SHT_CUDA_INFO"
	.sectionflags	@""
	.align	4


	//----- nvinfo : EIATTR_CUDA_API_VERSION
	.align		4
        /*0000*/ 	.byte	0x04, 0x37
        /*0002*/ 	.short	(.L_11 - .L_10)
.L_10:
        /*0004*/ 	.word	0x0000007c


	//----- nvinfo : EIATTR_KPARAM_INFO
	.align		4
.L_11:
        /*0008*/ 	.byte	0x04, 0x17
        /*000a*/ 	.short	(.L_13 - .L_12)
.L_12:
        /*000c*/ 	.word	0x00000000
        /*0010*/ 	.short	0x0010
        /*0012*/ 	.short	0x007c
        /*0014*/ 	.byte	0x00, 0xf0, 0x11, 0x00


	//----- nvinfo : EIATTR_KPARAM_INFO
	.align		4
.L_13:
        /*0018*/ 	.byte	0x04, 0x17
        /*001a*/ 	.short	(.L_15 - .L_14)
.L_14:
        /*001c*/ 	.word	0x00000000
        /*0020*/ 	.short	0x000f
        /*0022*/ 	.short	0x0078
        /*0024*/ 	.byte	0x00, 0xf0, 0x11, 0x00


	//----- nvinfo : EIATTR_KPARAM_INFO
	.align		4
.L_15:
        /*0028*/ 	.byte	0x04, 0x17
        /*002a*/ 	.short	(.L_17 - .L_16)
.L_16:
        /*002c*/ 	.word	0x00000000
        /*0030*/ 	.short	0x000e
        /*0032*/ 	.short	0x0070
        /*0034*/ 	.byte	0x00, 0xf4, 0x21, 0x00


	//----- nvinfo : EIATTR_KPARAM_INFO
	.align		4
.L_17:
        /*0038*/ 	.byte	0x04, 0x17
        /*003a*/ 	.short	(.L_19 - .L_18)
.L_18:
        /*003c*/ 	.word	0x00000000
        /*0040*/ 	.short	0x000d
        /*0042*/ 	.short	0x0068
        /*0044*/ 	.byte	0x00, 0xf4, 0x21, 0x00


	//----- nvinfo : EIATTR_KPARAM_INFO
	.align		4
.L_19:
        /*0048*/ 	.byte	0x04, 0x17
        /*004a*/ 	.short	(.L_21 - .L_20)
.L_20:
        /*004c*/ 	.word	0x00000000
        /*0050*/ 	.short	0x000c
        /*0052*/ 	.short	0x0060
        /*0054*/ 	.byte	0x00, 0xf4, 0x21, 0x00


	//----- nvinfo : EIATTR_KPARAM_INFO
	.align		4
.L_21:
        /*0058*/ 	.byte	0x04, 0x17
        /*005a*/ 	.short	(.L_23 - .L_22)
.L_22:
        /*005c*/ 	.word	0x00000000
        /*0060*/ 	.short	0x000b
        /*0062*/ 	.short	0x0058
        /*0064*/ 	.byte	0x00, 0xf4, 0x21, 0x00


	//----- nvinfo : EIATTR_KPARAM_INFO
	.align		4
.L_23:
        /*0068*/ 	.byte	0x04, 0x17
        /*006a*/ 	.short	(.L_25 - .L_24)
.L_24:
        /*006c*/ 	.word	0x00000000
        /*0070*/ 	.short	0x000a
        /*0072*/ 	.short	0x0050
        /*0074*/ 	.byte	0x00, 0xf4, 0x21, 0x00


	//----- nvinfo : EIATTR_KPARAM_INFO
	.align		4
.L_25:
        /*0078*/ 	.byte	0x04, 0x17
        /*007a*/ 	.short	(.L_27 - .L_26)
.L_26:
        /*007c*/ 	.word	0x00000000
        /*0080*/ 	.short	0x0009
        /*0082*/ 	.short	0x0048
        /*0084*/ 	.byte	0x00, 0xf4, 0x21, 0x00


	//----- nvinfo : EIATTR_KPARAM_INFO
	.align		4
.L_27:
        /*0088*/ 	.byte	0x04, 0x17
        /*008a*/ 	.short	(.L_29 - .L_28)
.L_28:
        /*008c*/ 	.word	0x00000000
        /*0090*/ 	.short	0x0008
        /*0092*/ 	.short	0x0040
        /*0094*/ 	.byte	0x00, 0xf4, 0x21, 0x00


	//----- nvinfo : EIATTR_KPARAM_INFO
	.align		4
.L_29:
        /*0098*/ 	.byte	0x04, 0x17
        /*009a*/ 	.short	(.L_31 - .L_30)
.L_30:
        /*009c*/ 	.word	0x00000000
        /*00a0*/ 	.short	0x0007
        /*00a2*/ 	.short	0x0038
        /*00a4*/ 	.byte	0x00, 0xf4, 0x21, 0x00


	//----- nvinfo : EIATTR_KPARAM_INFO
	.align		4
.L_31:
        /*00a8*/ 	.byte	0x04, 0x17
        /*00aa*/ 	.short	(.L_33 - .L_32)
.L_32:
        /*00ac*/ 	.word	0x00000000
        /*00b0*/ 	.short	0x0006
        /*00b2*/ 	.short	0x0030
        /*00b4*/ 	.byte	0x00, 0xf4, 0x21, 0x00


	//----- nvinfo : EIATTR_KPARAM_INFO
	.align		4
.L_33:
        /*00b8*/ 	.byte	0x04, 0x17
        /*00ba*/ 	.short	(.L_35 - .L_34)
.L_34:
        /*00bc*/ 	.word	0x00000000
        /*00c0*/ 	.short	0x0005
        /*00c2*/ 	.short	0x0028
        /*00c4*/ 	.byte	0x00, 0xf4, 0x21, 0x00


	//----- nvinfo : EIATTR_KPARAM_INFO
	.align		4
.L_35:
        /*00c8*/ 	.byte	0x04, 0x17
        /*00ca*/ 	.short	(.L_37 - .L_36)
.L_36:
        /*00cc*/ 	.word	0x00000000
        /*00d0*/ 	.short	0x0004
        /*00d2*/ 	.short	0x0020
        /*00d4*/ 	.byte	0x00, 0xf4, 0x21, 0x00


	//----- nvinfo : EIATTR_KPARAM_INFO
	.align		4
.L_37:
        /*00d8*/ 	.byte	0x04, 0x17
        /*00da*/ 	.short	(.L_39 - .L_38)
.L_38:
        /*00dc*/ 	.word	0x00000000
        /*00e0*/ 	.short	0x0003
        /*00e2*/ 	.short	0x0018
        /*00e4*/ 	.byte	0x00, 0xf4, 0x21, 0x00


	//----- nvinfo : EIATTR_KPARAM_INFO
	.align		4
.L_39:
        /*00e8*/ 	.byte	0x04, 0x17
        /*00ea*/ 	.short	(.L_41 - .L_40)
.L_40:
        /*00ec*/ 	.word	0x00000000
        /*00f0*/ 	.short	0x0002
        /*00f2*/ 	.short	0x0010
        /*00f4*/ 	.byte	0x00, 0xf4, 0x21, 0x00


	//----- nvinfo : EIATTR_KPARAM_INFO
	.align		4
.L_41:
        /*00f8*/ 	.byte	0x04, 0x17
        /*00fa*/ 	.short	(.L_43 - .L_42)
.L_42:
        /*00fc*/ 	.word	0x00000000
        /*0100*/ 	.short	0x0001
        /*0102*/ 	.short	0x0008
        /*0104*/ 	.byte	0x00, 0xf4, 0x21, 0x00


	//----- nvinfo : EIATTR_KPARAM_INFO
	.align		4
.L_43:
        /*0108*/ 	.byte	0x04, 0x17
        /*010a*/ 	.short	(.L_45 - .L_44)
.L_44:
        /*010c*/ 	.word	0x00000000
        /*0110*/ 	.short	0x0000
        /*0112*/ 	.short	0x0000
        /*0114*/ 	.byte	0x00, 0xf4, 0x21, 0x00


	//----- nvinfo : EIATTR_SPARSE_MMA_MASK
	.align		4
.L_45:
        /*0118*/ 	.byte	0x03, 0x50
        /*011a*/ 	.short	0x0000


	//----- nvinfo : EIATTR_MAXREG_COUNT
	.align		4
        /*011c*/ 	.byte	0x03, 0x1b
        /*011e*/ 	.short	0x00ff


	//----- nvinfo : EIATTR_EXIT_INSTR_OFFSETS
	.align		4
        /*0120*/ 	.byte	0x04, 0x1c
        /*0122*/ 	.short	(.L_47 - .L_46)


	//   ....[0]....
.L_46:
        /*0124*/ 	.word	0x00000da0


	//   ....[1]....
        /*0128*/ 	.word	0x00000dc0


	//----- nvinfo : EIATTR_REQNTID
	.align		4
.L_47:
        /*012c*/ 	.byte	0x04, 0x10
        /*012e*/ 	.short	(.L_49 - .L_48)
.L_48:
        /*0130*/ 	.word	0x00000080
        /*0134*/ 	.word	0x00000001
        /*0138*/ 	.word	0x00000001


	//----- nvinfo : EIATTR_CBANK_PARAM_SIZE
	.align		4
.L_49:
        /*013c*/ 	.byte	0x03, 0x19
        /*013e*/ 	.short	0x0080


	//----- nvinfo : EIATTR_PARAM_CBANK
	.align		4
        /*0140*/ 	.byte	0x04, 0x0a
        /*0142*/ 	.short	(.L_51 - .L_50)
	.align		4
.L_50:
        /*0144*/ 	.word	index@(.nv.constant0.triton_poi_fused_cat_relu_43)
        /*0148*/ 	.short	0x0210
        /*014a*/ 	.short	0x0080


	//----- nvinfo : EIATTR_SW_WAR
	.align		4
.L_51:
        /*014c*/ 	.byte	0x04, 0x36
        /*014e*/ 	.short	(.L_53 - .L_52)
.L_52:
        /*0150*/ 	.word	0x00000008
.L_53:


//--------------------- .nv.callgraph             --------------------------
	.section	.nv.callgraph,"",@"SHT_CUDA_CALLGRAPH"
	.align	4
	.sectionentsize	8
	.align		4
        /*0000*/ 	.word	0x00000000
	.align		4
        /*0004*/ 	.word	0xffffffff
	.align		4
        /*0008*/ 	.word	0x00000000
	.align		4
        /*000c*/ 	.word	0xfffffffe
	.align		4
        /*0010*/ 	.word	0x00000000
	.align		4
        /*0014*/ 	.word	0xfffffffd
	.align		4
        /*0018*/ 	.word	0x00000000
	.align		4
        /*001c*/ 	.word	0xfffffffc


//--------------------- .nv.constant4             --------------------------
	.section	.nv.constant4,"a",@progbits
	.align	8
	.align		8
.nv.constant4:
        /*0000*/ 	.dword	_$_str
	.align		8
        /*0008*/ 	.dword	_$_str_$_2


//--------------------- .text.triton_poi_fused_cat_relu_43 --------------------------
	.section	.text.triton_poi_fused_cat_relu_43,"ax",@progbits
	.align	128
        .global         triton_poi_fused_cat_relu_43
        .type           triton_poi_fused_cat_relu_43,@function
        .size           triton_poi_fused_cat_relu_43,(.L_x_1 - triton_poi_fused_cat_relu_43)
        .other          triton_poi_fused_cat_relu_43,@"STO_CUDA_ENTRY STV_DEFAULT"
triton_poi_fused_cat_relu_43:
.text.triton_poi_fused_cat_relu_43:
[----:B------:R-:W0:Y:S01]  /*0000*/  LDC R1, c[0x0][0x28] ;  /* 0x00000a00ff017b82 */ /* 0x000e220000000800 */
[----:B------:R-:W1:Y:S07]  /*0010*/  S2R R2, SR_TID.X ;  /* 0x0000000000027919 */ /* 0x000e6e0000002100 */
[----:B------:R-:W2:Y:S01]  /*0020*/  S2UR UR4, SR_CTAID.X ;  /* 0x00000000000479c3 */ /* 0x000ea20000002500 */
[----:B------:R-:W-:Y:S01]  /*0030*/  CS2R R14, SRZ ;  /* 0x00000000000e7805 */ /* 0x000fe2000001ff00 */
[----:B------:R-:W3:Y:S06]  /*0040*/  S2R R9, SR_CTAID.Y ;  /* 0x0000000000097919 */ /* 0x000eec0000002600 */
[----:B------:R-:W4:Y:S08]  /*0050*/  LDC.64 R16, c[0x0][0x230] ;  /* 0x00008c00ff107b82 */ /* 0x000f300000000a00 */
[----:B------:R-:W5:Y:S01]  /*0060*/  LDC.64 R10, c[0x0][0x220] ;  /* 0x00008800ff0a7b82 */ /* 0x000f620000000a00 */
[----:B--2---:R-:W-:-:S07]  /*0070*/  USHF.L.U32 UR4, UR4, 0x4, URZ ;  /* 0x0000000404047899 */ /* 0x004fce000800063f */
[----:B------:R-:W2:Y:S01]  /*0080*/  LDC.64 R12, c[0x0][0x228] ;  /* 0x00008a00ff0c7b82 */ /* 0x000ea20000000a00 */
[----:B-1----:R-:W-:Y:S01]  /*0090*/  IMAD.SHL.U32 R0, R2, 0x2, RZ ;  /* 0x0000000202007824 */ /* 0x002fe200078e00ff */
[----:B------:R-:W-:Y:S02]  /*00a0*/  SHF.R.U32.HI R3, RZ, 0x3, R2 ;  /* 0x00000003ff037819 */ /* 0x000fe40000011602 */
[----:B------:R-:W-:-:S04]  /*00b0*/  CS2R R6, SRZ ;  /* 0x0000000000067805 */ /* 0x000fc8000001ff00 */
[----:B------:R-:W1:Y:S01]  /*00c0*/  LDC.64 R24, c[0x0][0x210] ;  /* 0x00008400ff187b82 */ /* 0x000e620000000a00 */
[----:B------:R-:W-:Y:S02]  /*00d0*/  LOP3.LUT R0, R0, 0xe, RZ, 0xc0, !PT ;  /* 0x0000000e00007812 */ /* 0x000fe400078ec0ff */
[----:B------:R-:W-:-:S03]  /*00e0*/  SGXT.U32 R3, R3, 0x4 ;  /* 0x000000040303781a */ /* 0x000fc60000000000 */
[----:B---3--:R-:W-:Y:S01]  /*00f0*/  IMAD R9, R9, 0x10, R0 ;  /* 0x0000001009097824 */ /* 0x008fe200078e0200 */
[----:B------:R-:W-:Y:S01]  /*0100*/  LOP3.LUT R3, R3, UR4, RZ, 0xfc, !PT ;  /* 0x0000000403037c12 */ /* 0x000fe2000f8efcff */
[----:B------:R-:W-:Y:S01]  /*0110*/  ULDC.64 UR4, c[0x0][0x208] ;  /* 0x0000820000047ab9 */ /* 0x000fe20000000a00 */
[----:B------:R-:W3:Y:S01]  /*0120*/  LDC.64 R32, c[0x0][0x248] ;  /* 0x00009200ff207b82 */ /* 0x000ee20000000a00 */
[----:B------:R-:W-:Y:S01]  /*0130*/  IMAD.HI R2, R9, 0x2e8ba2e9, RZ ;  /* 0x2e8ba2e909027827 */ /* 0x000fe200078e02ff */
[----:B------:R-:W-:-:S04]  /*0140*/  ISETP.GE.AND P0, PT, R3, 0x10, PT ;  /* 0x000000100300780c */ /* 0x000fc80003f06270 */
[----:B------:R-:W-:Y:S02]  /*0150*/  SHF.R.U32.HI R5, RZ, 0x1f, R2 ;  /* 0x0000001fff057819 */ /* 0x000fe40000011602 */
[----:B------:R-:W-:Y:S01]  /*0160*/  ISETP.LT.AND P1, PT, R9, 0x580, !P0 ;  /* 0x000005800900780c */ /* 0x000fe20004721270 */
[----:B------:R-:W1:Y:S01]  /*0170*/  LDC.64 R22, c[0x0][0x258] ;  /* 0x00009600ff167b82 */ /* 0x000e620000000a00 */
[----:B------:R-:W-:-:S05]  /*0180*/  LEA.HI.SX32 R2, R2, R5, 0x1a ;  /* 0x0000000502027211 */ /* 0x000fca00078fd2ff */
[----:B------:R-:W-:Y:S02]  /*0190*/  IMAD R0, R2, -0x160, R9 ;  /* 0xfffffea002007824 */ /* 0x000fe400078e0209 */
[----:B------:R-:W1:Y:S02]  /*01a0*/  LDC.64 R28, c[0x0][0x250] ;  /* 0x00009400ff1c7b82 */ /* 0x000e640000000a00 */
[C---:B------:R-:W-:Y:S02]  /*01b0*/  VIADD R26, R0.reuse, 0xffffffa8 ;  /* 0xffffffa8001a7836 */ /* 0x040fe40000000000 */
[----:B----4-:R-:W-:-:S03]  /*01c0*/  IMAD.WIDE R16, R0, 0x4, R16 ;  /* 0x0000000400107825 */ /* 0x010fc600078e0210 */
[----:B------:R-:W-:Y:S01]  /*01d0*/  ISETP.LT.U32.AND P2, PT, R26, 0x58, P1 ;  /* 0x000000581a00780c */ /* 0x000fe20000f41070 */
[----:B------:R-:W4:-:S12]  /*01e0*/  LDC.64 R34, c[0x0][0x218] ;  /* 0x00008600ff227b82 */ /* 0x000f180000000a00 */
[----:B------:R-:W4:Y:S01]  /*01f0*/  @P2 LDG.E.EL.64 R14, desc[UR4][R16.64+-0x160] ;  /* 0xfffea004100e2981 */ /* 0x000f22000c2e1b00 */
[----:B------:R-:W-:Y:S02]  /*0200*/  IMAD R19, R2, 0x10, R3 ;  /* 0x0000001002137824 */ /* 0x000fe400078e0203 */
[----:B--2---:R-:W-:-:S04]  /*0210*/  IMAD.WIDE R12, R0, 0x4, R12 ;  /* 0x00000004000c7825 */ /* 0x004fc800078e020c */
[----:B------:R-:W-:-:S04]  /*0220*/  IMAD R19, R19, 0x58, RZ ;  /* 0x0000005813137824 */ /* 0x000fc800078e02ff */
[----:B------:R-:W-:-:S04]  /*0230*/  IMAD.IADD R5, R19, 0x1, R26 ;  /* 0x0000000113057824 */ /* 0x000fc800078e021a */
[----:B-----5:R-:W-:Y:S01]  /*0240*/  IMAD.WIDE R10, R5, 0x4, R10 ;  /* 0x00000004050a7825 */ /* 0x020fe200078e020a */
[----:B------:R-:W-:-:S04]  /*0250*/  CS2R R4, SRZ ;  /* 0x0000000000047805 */ /* 0x000fc8000001ff00 */
[----:B------:R2:W5:Y:S04]  /*0260*/  @P2 LDG.E.EL.64 R6, desc[UR4][R10.64] ;  /* 0x000000040a062981 */ /* 0x000568000c2e1b00 */
[----:B------:R-:W5:Y:S01]  /*0270*/  @P2 LDG.E.EL.64 R4, desc[UR4][R12.64+-0x160] ;  /* 0xfffea0040c042981 */ /* 0x000f62000c2e1b00 */
[----:B------:R-:W-:-:S04]  /*0280*/  ISETP.LT.AND P0, PT, R0, 0x58, !P0 ;  /* 0x000000580000780c */ /* 0x000fc80004701270 */
[----:B------:R-:W-:Y:S01]  /*0290*/  ISETP.LT.AND P0, PT, R9, 0x580, P0 ;  /* 0x000005800900780c */ /* 0x000fe20000701270 */
[C---:B------:R-:W-:Y:S02]  /*02a0*/  IMAD.IADD R21, R0.reuse, 0x1, R19 ;  /* 0x0000000100157824 */ /* 0x040fe400078e0213 */
[C---:B------:R-:W-:Y:S02]  /*02b0*/  VIADD R18, R0.reuse, 0xffffff50 ;  /* 0xffffff5000127836 */ /* 0x040fe40000000000 */
[----:B------:R-:W-:Y:S01]  /*02c0*/  VIADD R8, R0, 0xfffffef8 ;  /* 0xfffffef800087836 */ /* 0x000fe20000000000 */
[----:B--2---:R-:W-:Y:S01]  /*02d0*/  CS2R R10, SRZ ;  /* 0x00000000000a7805 */ /* 0x004fe2000001ff00 */
[----:B-1----:R-:W-:-:S04]  /*02e0*/  IMAD.WIDE R20, R21, 0x4, R24 ;  /* 0x0000000415147825 */ /* 0x002fc800078e0218 */
[C---:B0-----:R-:W-:Y:S02]  /*02f0*/  IMAD.IADD R17, R19.reuse, 0x1, R8 ;  /* 0x0000000113117824 */ /* 0x041fe400078e0208 */
[----:B------:R-:W-:Y:S01]  /*0300*/  IMAD.IADD R27, R19, 0x1, R18 ;  /* 0x00000001131b7824 */ /* 0x000fe200078e0212 */
[----:B------:R0:W2:Y:S01]  /*0310*/  @P0 LDG.E.EL.64 R10, desc[UR4][R20.64] ;  /* 0x00000004140a0981 */ /* 0x0000a2000c2e1b00 */
[----:B------:R-:W-:Y:S02]  /*0320*/  ISETP.GT.AND P4, PT, R0, 0x107, P1 ;  /* 0x000001070000780c */ /* 0x000fe40000f84270 */
[----:B------:R-:W-:Y:S01]  /*0330*/  ISETP.LT.U32.AND P3, PT, R18, 0x58, P1 ;  /* 0x000000581200780c */ /* 0x000fe20000f61070 */
[----:B---3--:R-:W-:-:S04]  /*0340*/  IMAD.WIDE R32, R27, 0x4, R32 ;  /* 0x000000041b207825 */ /* 0x008fc800078e0220 */
[----:B0-----:R-:W-:Y:S02]  /*0350*/  IMAD.MOV.U32 R20, RZ, RZ, 0x3e800000 ;  /* 0x3e800000ff147424 */ /* 0x001fe400078e00ff */
[----:B------:R-:W-:Y:S01]  /*0360*/  IMAD.WIDE R24, R27, 0x4, R24 ;  /* 0x000000041b187825 */ /* 0x000fe200078e0218 */
[----:B------:R-:W-:-:S03]  /*0370*/  CS2R R12, SRZ ;  /* 0x00000000000c7805 */ /* 0x000fc6000001ff00 */
[----:B------:R-:W-:-:S03]  /*0380*/  IMAD.WIDE R22, R0, 0x4, R22 ;  /* 0x0000000400167825 */ /* 0x000fc600078e0216 */
[----:B------:R0:W3:Y:S01]  /*0390*/  @P3 LDG.E.EL.64 R12, desc[UR4][R24.64] ;  /* 0x00000004180c3981 */ /* 0x0000e2000c2e1b00 */
[----:B------:R-:W-:Y:S01]  /*03a0*/  IMAD.WIDE R28, R17, 0x4, R28 ;  /* 0x00000004111c7825 */ /* 0x000fe200078e021c */
[----:B0-----:R-:W0:Y:S01]  /*03b0*/  LDC.64 R24, c[0x0][0x238] ;  /* 0x00008e00ff187b82 */ /* 0x001e220000000a00 */
[----:B------:R-:W-:-:S06]  /*03c0*/  CS2R R8, SRZ ;  /* 0x0000000000087805 */ /* 0x000fcc000001ff00 */
[----:B------:R-:W2:Y:S01]  /*03d0*/  @P3 LDG.E.EL.64 R8, desc[UR4][R32.64] ;  /* 0x0000000420083981 */ /* 0x000ea2000c2e1b00 */
[----:B0-----:R-:W-:Y:S01]  /*03e0*/  IMAD.WIDE R24, R0, 0x4, R24 ;  /* 0x0000000400187825 */ /* 0x001fe200078e0218 */
[----:B----4-:R-:W-:-:S05]  /*03f0*/  SEL R14, R14, RZ, P2 ;  /* 0x000000ff0e0e7207 */ /* 0x010fca0001000000 */
[----:B------:R-:W-:-:S06]  /*0400*/  FADD R30, R14, 0.0010000000474974513054 ;  /* 0x3a83126f0e1e7421 */ /* 0x000fcc0000000000 */
[----:B------:R-:W0:Y:S01]  /*0410*/  MUFU.SQRT R30, R30 ;  /* 0x0000001e001e7308 */ /* 0x000e220000002000 */
[----:B------:R-:W-:-:S05]  /*0420*/  SEL R16, R15, RZ, P2 ;  /* 0x000000ff0f107207 */ /* 0x000fca0001000000 */
[----:B------:R-:W-:-:S04]  /*0430*/  FADD R19, R16, 0.0010000000474974513054 ;  /* 0x3a83126f10137421 */ /* 0x000fc80000000000 */
[----:B------:R-:W1:Y:S01]  /*0440*/  MUFU.SQRT R21, R19 ;  /* 0x0000001300157308 */ /* 0x000e620000002000 */
[C---:B0-----:R-:W-:Y:S02]  /*0450*/  FSETP.GT.AND P5, PT, R30.reuse, 8.50705917302346158658e+37, PT ;  /* 0x7e8000001e00780b */ /* 0x041fe40003fa4000 */
[----:B------:R-:W-:Y:S02]  /*0460*/  FSETP.GEU.AND P6, PT, R30, 1.175494350822287508e-38, PT ;  /* 0x008000001e00780b */ /* 0x000fe40003fce000 */
[----:B------:R-:W-:Y:S02]  /*0470*/  CS2R R14, SRZ ;  /* 0x00000000000e7805 */ /* 0x000fe4000001ff00 */
[----:B------:R-:W-:-:S04]  /*0480*/  FSEL R27, R20, 1, P5 ;  /* 0x3f800000141b7808 */ /* 0x000fc80002800000 */
[----:B------:R0:W4:Y:S03]  /*0490*/  @P4 LDG.E.EL.64 R14, desc[UR4][R22.64+-0x420] ;  /* 0xfffbe004160e4981 */ /* 0x000126000c2e1b00 */
[----:B------:R-:W-:Y:S01]  /*04a0*/  @P5 FMUL R30, R30, 0.25 ;  /* 0x3e8000001e1e5820 */ /* 0x000fe20000400000 */
[----:B-1----:R-:W-:Y:S01]  /*04b0*/  FSETP.GT.AND P5, PT, R21, 8.50705917302346158658e+37, PT ;  /* 0x7e8000001500780b */ /* 0x002fe20003fa4000 */
[----:B------:R-:W-:Y:S02]  /*04c0*/  @!P6 FMUL R27, R27, 16777216 ;  /* 0x4b8000001b1be820 */ /* 0x000fe40000400000 */
[----:B------:R-:W-:Y:S01]  /*04d0*/  @!P6 FMUL R30, R30, 16777216 ;  /* 0x4b8000001e1ee820 */ /* 0x000fe20000400000 */
[----:B------:R-:W-:-:S03]  /*04e0*/  FSETP.GEU.AND P6, PT, R21, 1.175494350822287508e-38, PT ;  /* 0x008000001500780b */ /* 0x000fc60003fce000 */
[----:B0-----:R-:W0:Y:S01]  /*04f0*/  MUFU.RCP R22, R30 ;  /* 0x0000001e00167308 */ /* 0x001e220000001000 */
[----:B------:R-:W-:-:S05]  /*0500*/  CS2R R16, SRZ ;  /* 0x0000000000107805 */ /* 0x000fca000001ff00 */
[----:B------:R-:W-:Y:S01]  /*0510*/  @P5 FMUL R21, R21, 0.25 ;  /* 0x3e80000015155820 */ /* 0x000fe20000400000 */
[----:B------:R1:W3:Y:S03]  /*0520*/  @P4 LDG.E.EL.64 R16, desc[UR4][R28.64] ;  /* 0x000000041c104981 */ /* 0x0002e6000c2e1b00 */
[----:B------:R-:W-:Y:S01]  /*0530*/  @!P6 FMUL R21, R21, 16777216 ;  /* 0x4b8000001515e820 */ /* 0x000fe20000400000 */
[----:B0-----:R-:W-:Y:S01]  /*0540*/  FMUL R27, R22, R27 ;  /* 0x0000001b161b7220 */ /* 0x001fe20000400000 */
[----:B-1----:R-:W-:Y:S01]  /*0550*/  SHF.R.S32.HI R28, RZ, 0x1f, R3 ;  /* 0x0000001fff1c7819 */ /* 0x002fe20000011403 */
[----:B------:R-:W0:Y:S03]  /*0560*/  LDC.64 R22, c[0x0][0x240] ;  /* 0x00009000ff167b82 */ /* 0x000e260000000a00 */
[----:B------:R-:W1:Y:S01]  /*0570*/  MUFU.RCP R21, R21 ;  /* 0x0000001500157308 */ /* 0x000e620000001000 */
[----:B------:R-:W-:-:S02]  /*0580*/  LEA.HI R28, R28, R3, RZ, 0x2 ;  /* 0x000000031c1c7211 */ /* 0x000fc400078f10ff */
[----:B------:R-:W-:Y:S02]  /*0590*/  FSEL R20, R20, 1, P5 ;  /* 0x3f80000014147808 */ /* 0x000fe40002800000 */
[----:B------:R-:W-:Y:S02]  /*05a0*/  LOP3.LUT R30, R28, 0x1ffffffc, RZ, 0xc0, !PT ;  /* 0x1ffffffc1c1e7812 */ /* 0x000fe400078ec0ff */
[----:B------:R-:W-:Y:S02]  /*05b0*/  ISETP.GE.U32.AND P5, PT, R18, 0x58, PT ;  /* 0x000000581200780c */ /* 0x000fe40003fa6070 */
[----:B------:R-:W-:Y:S02]  /*05c0*/  CS2R R18, SRZ ;  /* 0x0000000000127805 */ /* 0x000fe4000001ff00 */
[----:B-----5:R-:W-:Y:S01]  /*05d0*/  SEL R32, R5, RZ, P2 ;  /* 0x000000ff05207207 */ /* 0x020fe20001000000 */
[----:B------:R-:W-:Y:S01]  /*05e0*/  @!P6 FMUL R20, R20, 16777216 ;  /* 0x4b8000001414e820 */ /* 0x000fe20000400000 */
[----:B------:R-:W-:Y:S01]  /*05f0*/  SEL R7, R7, RZ, P2 ;  /* 0x000000ff07077207 */ /* 0x000fe20001000000 */
[----:B------:R-:W-:Y:S01]  /*0600*/  IMAD.IADD R5, R3, 0x1, -R30 ;  /* 0x0000000103057824 */ /* 0x000fe200078e0a1e */
[----:B------:R5:W3:Y:S01]  /*0610*/  @P2 LDG.E.EL.64 R18, desc[UR4][R24.64+-0x160] ;  /* 0xfffea00418122981 */ /* 0x000ae2000c2e1b00 */
[----:B-1----:R-:W-:-:S02]  /*0620*/  FMUL R20, R21, R20 ;  /* 0x0000001415147220 */ /* 0x002fc40000400000 */
[----:B------:R-:W-:Y:S02]  /*0630*/  IMAD R5, R2, 0x19, R5 ;  /* 0x0000001902057824 */ /* 0x000fe400078e0205 */
[----:B------:R-:W-:Y:S01]  /*0640*/  FADD R21, R7, -R32 ;  /* 0x8000002007157221 */ /* 0x000fe20000000000 */
[----:B--2---:R-:W-:Y:S01]  /*0650*/  SEL R8, R8, RZ, P3 ;  /* 0x000000ff08087207 */ /* 0x004fe20001800000 */
[----:B------:R-:W1:Y:S01]  /*0660*/  LDC.64 R32, c[0x0][0x260] ;  /* 0x00009800ff207b82 */ /* 0x000e620000000a00 */
[----:B-----5:R-:W-:Y:S02]  /*0670*/  IMAD.MOV.U32 R24, RZ, RZ, 0x58 ;  /* 0x00000058ff187424 */ /* 0x020fe400078e00ff */
[----:B0-----:R-:W-:-:S05]  /*0680*/  IMAD.WIDE R22, R0, 0x4, R22 ;  /* 0x0000000400167825 */ /* 0x001fca00078e0216 */
[----:B------:R-:W0:Y:S01]  /*0690*/  LDC.64 R30, c[0x0][0x268] ;  /* 0x00009a00ff1e7b82 */ /* 0x000e220000000a00 */
[----:B------:R-:W-:Y:S02]  /*06a0*/  IMAD R24, R5, R24, 0x210 ;  /* 0x0000021005187424 */ /* 0x000fe400078e0218 */
[----:B------:R-:W-:Y:S01]  /*06b0*/  FMUL R5, R20, R21 ;  /* 0x0000001514057220 */ /* 0x000fe20000400000 */
[----:B------:R-:W-:-:S06]  /*06c0*/  CS2R R20, SRZ ;  /* 0x0000000000147805 */ /* 0x000fcc000001ff00 */
[----:B------:R-:W2:Y:S01]  /*06d0*/  @P2 LDG.E.EL.64 R20, desc[UR4][R22.64+-0x160] ;  /* 0xfffea00416142981 */ /* 0x000ea2000c2e1b00 */
[----:B------:R-:W-:-:S05]  /*06e0*/  SHF.R.S32.HI R7, RZ, 0x2, R28 ;  /* 0x00000002ff077819 */ /* 0x000fca000001141c */
[----:B------:R-:W-:Y:S02]  /*06f0*/  IMAD R7, R7, 0x1b8, R24 ;  /* 0x000001b807077824 */ /* 0x000fe400078e0218 */
[----:B-1----:R-:W-:Y:S01]  /*0700*/  IMAD.WIDE R32, R0, 0x4, R32 ;  /* 0x0000000400207825 */ /* 0x002fe200078e0220 */
[----:B---3--:R-:W-:Y:S02]  /*0710*/  SEL R24, R19, RZ, P2 ;  /* 0x000000ff13187207 */ /* 0x008fe40001000000 */
[----:B------:R-:W-:Y:S01]  /*0720*/  SEL R19, R9, RZ, P3 ;  /* 0x000000ff09137207 */ /* 0x000fe20001800000 */
[----:B------:R-:W-:Y:S01]  /*0730*/  IMAD.IADD R9, R26, 0x1, R7 ;  /* 0x000000011a097824 */ /* 0x000fe200078e0207 */
[----:B--2---:R-:W-:-:S05]  /*0740*/  SEL R21, R21, RZ, P2 ;  /* 0x000000ff15157207 */ /* 0x004fca0001000000 */
[----:B------:R-:W-:Y:S01]  /*0750*/  FFMA R5, R24, R5, R21 ;  /* 0x0000000518057223 */ /* 0x000fe20000000015 */
[----:B------:R-:W-:-:S05]  /*0760*/  SEL R24, R13, RZ, P3 ;  /* 0x000000ff0d187207 */ /* 0x000fca0001800000 */
[----:B------:R-:W-:Y:S01]  /*0770*/  FADD R7, R19, R24 ;  /* 0x0000001813077221 */ /* 0x000fe20000000000 */
[----:B------:R-:W-:-:S06]  /*0780*/  CS2R R24, SRZ ;  /* 0x0000000000187805 */ /* 0x000fcc000001ff00 */
[----:B------:R-:W2:Y:S01]  /*0790*/  @P4 LDG.E.EL.64 R24, desc[UR4][R32.64+-0x420] ;  /* 0xfffbe00420184981 */ /* 0x000ea2000c2e1b00 */
[----:B------:R-:W-:Y:S01]  /*07a0*/  IMAD.WIDE R34, R9, 0x4, R34 ;  /* 0x0000000409227825 */ /* 0x000fe200078e0222 */
[----:B------:R-:W-:Y:S02]  /*07b0*/  SEL R9, R12, RZ, P3 ;  /* 0x000000ff0c097207 */ /* 0x000fe40001800000 */
[----:B------:R-:W-:Y:S02]  /*07c0*/  CS2R R22, SRZ ;  /* 0x0000000000167805 */ /* 0x000fe4000001ff00 */
[----:B----4-:R-:W-:Y:S02]  /*07d0*/  SEL R21, R14, RZ, P4 ;  /* 0x000000ff0e157207 */ /* 0x010fe40002000000 */
[----:B------:R-:W-:Y:S02]  /*07e0*/  SEL R17, R17, RZ, P4 ;  /* 0x000000ff11117207 */ /* 0x000fe40002000000 */
[----:B------:R1:W3:Y:S01]  /*07f0*/  @P2 LDG.E.EL.64 R22, desc[UR4][R34.64] ;  /* 0x0000000422162981 */ /* 0x0002e2000c2e1b00 */
[----:B------:R-:W-:-:S02]  /*0800*/  SEL R16, R16, RZ, P4 ;  /* 0x000000ff10107207 */ /* 0x000fc40002000000 */
[----:B-1----:R-:W-:Y:S02]  /*0810*/  SEL R34, R15, RZ, P4 ;  /* 0x000000ff0f227207 */ /* 0x002fe40002000000 */
[----:B------:R-:W1:Y:S03]  /*0820*/  LDC.64 R14, c[0x0][0x270] ;  /* 0x00009c00ff0e7b82 */ /* 0x000e660000000a00 */
[----:B------:R-:W-:Y:S01]  /*0830*/  FADD R19, R17, -R34 ;  /* 0x8000002211137221 */ /* 0x000fe20000000000 */
[----:B------:R-:W-:Y:S02]  /*0840*/  SEL R17, R4, RZ, P2 ;  /* 0x000000ff04117207 */ /* 0x000fe40001000000 */
[----:B------:R-:W-:Y:S01]  /*0850*/  SEL R4, R6, RZ, P2 ;  /* 0x000000ff06047207 */ /* 0x000fe20001000000 */
[----:B------:R-:W-:Y:S02]  /*0860*/  IMAD.MOV.U32 R6, RZ, RZ, 0x3e800000 ;  /* 0x3e800000ff067424 */ /* 0x000fe400078e00ff */
[----:B------:R-:W-:-:S02]  /*0870*/  FADD R21, R16, -R21 ;  /* 0x8000001510157221 */ /* 0x000fc40000000000 */
[----:B------:R-:W-:-:S04]  /*0880*/  FADD R4, R4, -R17 ;  /* 0x8000001104047221 */ /* 0x000fc80000000000 */
[----:B------:R-:W-:Y:S01]  /*0890*/  FMUL R27, R27, R4 ;  /* 0x000000041b1b7220 */ /* 0x000fe20000400000 */
[----:B------:R-:W-:-:S05]  /*08a0*/  LOP3.LUT R28, R28, 0x1ffffffc, RZ, 0xc0, !PT ;  /* 0x1ffffffc1c1c7812 */ /* 0x000fca00078ec0ff */
[----:B------:R-:W-:Y:S02]  /*08b0*/  IMAD.IADD R29, R3, 0x1, -R28 ;  /* 0x00000001031d7824 */ /* 0x000fe400078e0a1c */
[----:B------:R-:W-:Y:S02]  /*08c0*/  IMAD.MOV.U32 R28, RZ, RZ, 0x58 ;  /* 0x00000058ff1c7424 */ /* 0x000fe400078e00ff */
[----:B------:R-:W-:Y:S02]  /*08d0*/  IMAD R29, R2, 0x19, R29 ;  /* 0x00000019021d7824 */ /* 0x000fe400078e021d */
[----:B------:R-:W-:Y:S02]  /*08e0*/  FADD R12, R8, R9 ;  /* 0x00000009080c7221 */ /* 0x000fe40000000000 */
[----:B------:R-:W-:Y:S01]  /*08f0*/  IMAD R29, R29, R28, 0x210 ;  /* 0x000002101d1d7424 */ /* 0x000fe200078e021c */
[----:B------:R-:W-:Y:S01]  /*0900*/  CS2R R8, SRZ ;  /* 0x0000000000087805 */ /* 0x000fe2000001ff00 */
[----:B0-----:R-:W-:-:S05]  /*0910*/  IMAD.WIDE R30, R0, 0x4, R30 ;  /* 0x00000004001e7825 */ /* 0x001fca00078e021e */
[----:B------:R-:W4:Y:S01]  /*0920*/  @P4 LDG.E.EL.64 R8, desc[UR4][R30.64+-0x420] ;  /* 0xfffbe0041e084981 */ /* 0x000f22000c2e1b00 */
[----:B--2---:R-:W-:-:S05]  /*0930*/  SEL R24, R24, RZ, P4 ;  /* 0x000000ff18187207 */ /* 0x004fca0002000000 */
[----:B------:R-:W-:-:S04]  /*0940*/  FADD R24, R24, 0.0010000000474974513054 ;  /* 0x3a83126f18187421 */ /* 0x000fc80000000000 */
[----:B------:R-:W0:Y:S02]  /*0950*/  MUFU.SQRT R13, R24 ;  /* 0x00000018000d7308 */ /* 0x000e240000002000 */
[C---:B0-----:R-:W-:Y:S02]  /*0960*/  FSETP.GT.AND P3, PT, R13.reuse, 8.50705917302346158658e+37, PT ;  /* 0x7e8000000d00780b */ /* 0x041fe40003f64000 */
[----:B------:R-:W-:-:S11]  /*0970*/  FSETP.GEU.AND P6, PT, R13, 1.175494350822287508e-38, PT ;  /* 0x008000000d00780b */ /* 0x000fd60003fce000 */
[----:B------:R-:W-:-:S04]  /*0980*/  @P3 FMUL R13, R13, 0.25 ;  /* 0x3e8000000d0d3820 */ /* 0x000fc80000400000 */
[----:B------:R-:W-:-:S06]  /*0990*/  @!P6 FMUL R13, R13, 16777216 ;  /* 0x4b8000000d0de820 */ /* 0x000fcc0000400000 */
[----:B------:R-:W0:Y:S01]  /*09a0*/  MUFU.RCP R13, R13 ;  /* 0x0000000d000d7308 */ /* 0x000e220000001000 */
[----:B------:R-:W-:-:S05]  /*09b0*/  FSEL R16, R6, 1, P3 ;  /* 0x3f80000006107808 */ /* 0x000fca0001800000 */
[----:B------:R-:W-:-:S04]  /*09c0*/  @!P6 FMUL R16, R16, 16777216 ;  /* 0x4b8000001010e820 */ /* 0x000fc80000400000 */
[----:B0-----:R-:W-:Y:S01]  /*09d0*/  FMUL R4, R13, R16 ;  /* 0x000000100d047220 */ /* 0x001fe20000400000 */
[----:B-1----:R-:W-:Y:S01]  /*09e0*/  IMAD.WIDE R16, R0, 0x4, R14 ;  /* 0x0000000400107825 */ /* 0x002fe200078e020e */
[----:B------:R-:W-:Y:S02]  /*09f0*/  CS2R R14, SRZ ;  /* 0x00000000000e7805 */ /* 0x000fe4000001ff00 */
[----:B------:R-:W-:-:S04]  /*0a00*/  SHF.R.S32.HI R24, RZ, 0x1f, R3 ;  /* 0x0000001fff187819 */ /* 0x000fc80000011403 */
[----:B------:R0:W2:Y:S01]  /*0a10*/  @P4 LDG.E.EL.64 R14, desc[UR4][R16.64+-0x420] ;  /* 0xfffbe004100e4981 */ /* 0x0000a2000c2e1b00 */
[----:B------:R-:W-:Y:S02]  /*0a20*/  SEL R25, R25, RZ, P4 ;  /* 0x000000ff19197207 */ /* 0x000fe40002000000 */
[----:B------:R-:W-:Y:S01]  /*0a30*/  LEA.HI R24, R24, R3, RZ, 0x2 ;  /* 0x0000000318187211 */ /* 0x000fe200078f10ff */
[----:B0-----:R-:W0:Y:S02]  /*0a40*/  LDC.64 R16, c[0x0][0x278] ;  /* 0x00009e00ff107b82 */ /* 0x001e240000000a00 */
[----:B------:R-:W-:Y:S01]  /*0a50*/  FADD R25, R25, 0.0010000000474974513054 ;  /* 0x3a83126f19197421 */ /* 0x000fe20000000000 */
[----:B------:R-:W-:-:S03]  /*0a60*/  SHF.R.S32.HI R24, RZ, 0x2, R24 ;  /* 0x00000002ff187819 */ /* 0x000fc60000011418 */
[----:B------:R1:W5:Y:S02]  /*0a70*/  MUFU.SQRT R13, R25 ;  /* 0x00000019000d7308 */ /* 0x0003640000002000 */
[----:B------:R-:W-:Y:S02]  /*0a80*/  IMAD R24, R24, 0x1b8, R29 ;  /* 0x000001b818187824 */ /* 0x000fe400078e021d */
[----:B-1----:R-:W-:-:S04]  /*0a90*/  VIADD R25, R0, 0xfffffef8 ;  /* 0xfffffef800197836 */ /* 0x002fc80000000000 */
[----:B------:R-:W-:-:S04]  /*0aa0*/  IMAD.IADD R25, R24, 0x1, R25 ;  /* 0x0000000118197824 */ /* 0x000fc800078e0219 */
[----:B0-----:R-:W-:Y:S01]  /*0ab0*/  IMAD.WIDE R24, R25, 0x4, R16 ;  /* 0x0000000419187825 */ /* 0x001fe200078e0210 */
[----:B------:R-:W-:-:S06]  /*0ac0*/  CS2R R16, SRZ ;  /* 0x0000000000107805 */ /* 0x000fcc000001ff00 */
[----:B------:R-:W2:Y:S01]  /*0ad0*/  @P4 LDG.E.EL.64 R16, desc[UR4][R24.64] ;  /* 0x0000000418104981 */ /* 0x000ea2000c2e1b00 */
[C---:B-----5:R-:W-:Y:S02]  /*0ae0*/  FSETP.GT.AND P3, PT, R13.reuse, 8.50705917302346158658e+37, PT ;  /* 0x7e8000000d00780b */ /* 0x060fe40003f64000 */
[----:B------:R-:W-:-:S11]  /*0af0*/  FSETP.GEU.AND P6, PT, R13, 1.175494350822287508e-38, PT ;  /* 0x008000000d00780b */ /* 0x000fd60003fce000 */
[----:B------:R-:W-:-:S04]  /*0b00*/  @P3 FMUL R13, R13, 0.25 ;  /* 0x3e8000000d0d3820 */ /* 0x000fc80000400000 */
[----:B------:R-:W-:-:S06]  /*0b10*/  @!P6 FMUL R13, R13, 16777216 ;  /* 0x4b8000000d0de820 */ /* 0x000fcc0000400000 */
[----:B------:R-:W0:Y:S01]  /*0b20*/  MUFU.RCP R13, R13 ;  /* 0x0000000d000d7308 */ /* 0x000e220000001000 */
[----:B------:R-:W-:-:S05]  /*0b30*/  FSEL R6, R6, 1, P3 ;  /* 0x3f80000006067808 */ /* 0x000fca0001800000 */
[----:B------:R-:W-:Y:S01]  /*0b40*/  @!P6 FMUL R6, R6, 16777216 ;  /* 0x4b8000000606e820 */ /* 0x000fe20000400000 */
[----:B----4-:R-:W-:Y:S01]  /*0b50*/  SEL R8, R8, RZ, P4 ;  /* 0x000000ff08087207 */ /* 0x010fe20002000000 */
[----:B------:R-:W-:Y:S02]  /*0b60*/  FMUL R4, R21, R4 ;  /* 0x0000000415047220 */ /* 0x000fe40000400000 */
[----:B0-----:R-:W-:Y:S01]  /*0b70*/  FMUL R6, R13, R6 ;  /* 0x000000060d067220 */ /* 0x001fe20000400000 */
[----:B------:R-:W-:-:S03]  /*0b80*/  SEL R13, R9, RZ, P4 ;  /* 0x000000ff090d7207 */ /* 0x000fc60002000000 */
[----:B------:R-:W-:Y:S01]  /*0b90*/  FMUL R6, R19, R6 ;  /* 0x0000000613067220 */ /* 0x000fe20000400000 */
[----:B------:R-:W-:Y:S02]  /*0ba0*/  SEL R18, R18, RZ, P2 ;  /* 0x000000ff12127207 */ /* 0x000fe40001000000 */
[----:B------:R-:W-:Y:S02]  /*0bb0*/  SEL R21, R20, RZ, P2 ;  /* 0x000000ff14157207 */ /* 0x000fe40001000000 */
[----:B------:R-:W-:Y:S02]  /*0bc0*/  ISETP.GE.AND P3, PT, R0, 0x58, PT ;  /* 0x000000580000780c */ /* 0x000fe40003f66270 */
[----:B---3--:R-:W-:Y:S01]  /*0bd0*/  SEL R22, R22, RZ, P2 ;  /* 0x000000ff16167207 */ /* 0x008fe20001000000 */
[----:B------:R-:W-:-:S04]  /*0be0*/  FFMA R27, R18, R27, R21 ;  /* 0x0000001b121b7223 */ /* 0x000fc80000000015 */
[----:B------:R-:W-:Y:S01]  /*0bf0*/  FADD R27, R22, R27 ;  /* 0x0000001b161b7221 */ /* 0x000fe20000000000 */
[----:B------:R-:W-:Y:S01]  /*0c00*/  SEL R10, R10, RZ, P0 ;  /* 0x000000ff0a0a7207 */ /* 0x000fe20000000000 */
[----:B------:R-:W-:Y:S01]  /*0c10*/  IMAD R3, R3, 0x160, R0 ;  /* 0x0000016003037824 */ /* 0x000fe200078e0200 */
[----:B------:R-:W-:-:S03]  /*0c20*/  SEL R11, R11, RZ, P0 ;  /* 0x000000ff0b0b7207 */ /* 0x000fc60000000000 */
[----:B------:R-:W-:Y:S01]  /*0c30*/  IMAD R3, R2, 0x1600, R3 ;  /* 0x0000160002037824 */ /* 0x000fe200078e0203 */
[----:B--2---:R-:W-:Y:S02]  /*0c40*/  SEL R9, R14, RZ, P4 ;  /* 0x000000ff0e097207 */ /* 0x004fe40002000000 */
[----:B------:R-:W-:-:S03]  /*0c50*/  SEL R15, R15, RZ, P4 ;  /* 0x000000ff0f0f7207 */ /* 0x000fc60002000000 */
[----:B------:R-:W-:Y:S02]  /*0c60*/  FFMA R19, R4, R8, R9 ;  /* 0x0000000804137223 */ /* 0x000fe40000000009 */
[----:B------:R-:W0:Y:S01]  /*0c70*/  LDC.64 R8, c[0x0][0x280] ;  /* 0x0000a000ff087b82 */ /* 0x000e220000000a00 */
[----:B------:R-:W-:Y:S01]  /*0c80*/  FFMA R6, R6, R13, R15 ;  /* 0x0000000d06067223 */ /* 0x000fe2000000000f */
[----:B------:R-:W-:Y:S02]  /*0c90*/  SEL R4, R23, RZ, P2 ;  /* 0x000000ff17047207 */ /* 0x000fe40001000000 */
[----:B------:R-:W-:-:S03]  /*0ca0*/  ISETP.GT.AND P2, PT, R0, 0x107, PT ;  /* 0x000001070000780c */ /* 0x000fc60003f44270 */
[----:B------:R-:W-:Y:S01]  /*0cb0*/  FADD R4, R4, R5 ;  /* 0x0000000504047221 */ /* 0x000fe20000000000 */
[----:B------:R-:W-:Y:S02]  /*0cc0*/  SEL R16, R16, RZ, P4 ;  /* 0x000000ff10107207 */ /* 0x000fe40002000000 */
[----:B------:R-:W-:-:S03]  /*0cd0*/  SEL R17, R17, RZ, P4 ;  /* 0x000000ff11117207 */ /* 0x000fc60002000000 */
[----:B------:R-:W-:Y:S02]  /*0ce0*/  FADD R16, R19, R16 ;  /* 0x0000001013107221 */ /* 0x000fe40000000000 */
[----:B------:R-:W-:Y:S01]  /*0cf0*/  FADD R17, R6, R17 ;  /* 0x0000001106117221 */ /* 0x000fe20000000000 */
[----:B------:R-:W-:Y:S02]  /*0d00*/  ISETP.GE.U32.AND P4, PT, R26, 0x58, PT ;  /* 0x000000581a00780c */ /* 0x000fe40003f86070 */
[----:B------:R-:W-:Y:S02]  /*0d10*/  @P5 FSEL R12, R16, RZ, P2 ;  /* 0x000000ff100c5208 */ /* 0x000fe40001000000 */
[----:B------:R-:W-:Y:S02]  /*0d20*/  @P5 FSEL R7, R17, RZ, P2 ;  /* 0x000000ff11075208 */ /* 0x000fe40001000000 */
[----:B------:R-:W-:Y:S02]  /*0d30*/  @P3 FSEL R10, R27, R12, !P4 ;  /* 0x0000000c1b0a3208 */ /* 0x000fe40006000000 */
[----:B------:R-:W-:-:S02]  /*0d40*/  @P3 FSEL R11, R4, R7, !P4 ;  /* 0x00000007040b3208 */ /* 0x000fc40006000000 */
[C---:B------:R-:W-:Y:S02]  /*0d50*/  FSETP.GEU.AND P0, PT, R10.reuse, RZ, PT ;  /* 0x000000ff0a00720b */ /* 0x040fe40003f0e000 */
[----:B------:R-:W-:Y:S01]  /*0d60*/  FSETP.GEU.AND P2, PT, R11, RZ, PT ;  /* 0x000000ff0b00720b */ /* 0x000fe20003f4e000 */
[----:B0-----:R-:W-:Y:S01]  /*0d70*/  IMAD.WIDE R8, R3, 0x4, R8 ;  /* 0x0000000403087825 */ /* 0x001fe200078e0208 */
[----:B------:R-:W-:Y:S02]  /*0d80*/  FSEL R10, R10, RZ, P0 ;  /* 0x000000ff0a0a7208 */ /* 0x000fe40000000000 */
[----:B------:R-:W-:Y:S01]  /*0d90*/  FSEL R11, R11, RZ, P2 ;  /* 0x000000ff0b0b7208 */ /* 0x000fe20001000000 */
[----:B------:R-:W-:Y:S08]  /*0da0*/  @!P1 EXIT ;  /* 0x000000000000994d */ /* 0x000ff00003800000 */
[----:B------:R-:W-:Y:S01]  /*0db0*/  STG.E.64 desc[UR4][R8.64], R10 ;  /* 0x0000000a08007986 */ /* 0x000fe2000c101b04 */
[----:B------:R-:W-:Y:S05]  /*0dc0*/  EXIT ;  /* 0x000000000000794d */ /* 0x000fea0003800000 */
.L_x_0:
[----:B------:R-:W-:-:S00]  /*0dd0*/  BRA `(.L_x_0) ;  /* 0xfffffffc00fc7947 */ /* 0x000fc0000383ffff */
[----:B------:R-:W-:-:S00]  /*0de0*/  NOP ;  /* 0x0000000000007918 */ /* 0x000fc00000000000 */
        /* <DEDUP_REMOVED lines=9> */
.L_x_1:


//--------------------- .nv.global.init           --------------------------
	.section	.nv.global.init,"aw",@progbits
.nv.global.init:
	.type		_$_str,@object
	.size		_$_str,(_$_str_$_2 - _$_str)
_$_str:
        /*0000*/ 	.byte	0x5f, 0x5f, 0x43, 0x55, 0x44, 0x41, 0x5f, 0x46, 0x54, 0x5a, 0x00
	.type		_$_str_$_2,@object
	.size		_$_str_$_2,(.L_1 - _$_str_$_2)
_$_str_$_2:
        /*000b*/ 	.byte	0x5f, 0x5f, 0x43, 0x55, 0x44, 0x41, 0x5f, 0x50, 0x52, 0x45, 0x43, 0x5f, 0x53, 0x51, 0x52, 0x54
        /*001b*/ 	.byte	0x00
.L_1:


//--------------------- .nv.constant0.triton_poi_fused_cat_relu_43 --------------------------
	.section	.nv.constant0.triton_poi_fused_cat_relu_43,"a",@progbits
	.sectionflags	@""
	.align	4
.nv.constant0.triton_poi_fused_cat_relu_43:
	.zero		656
